//
// Generated by NVIDIA NVVM Compiler
//
// Compiler Build ID: CL-36424714
// Cuda compilation tools, release 13.0, V13.0.88
// Based on NVVM 20.0.0
//

.version 9.0
.target sm_100
.address_size 64

	// .globl	_Z4drcpPKdPd

.visible .entry _Z4drcpPKdPd(
	.param .u64 .ptr .align 1 _Z4drcpPKdPd_param_0,
	.param .u64 .ptr .align 1 _Z4drcpPKdPd_param_1
)
{
	.reg .b64 	%rd<5>;
	.reg .b64 	%fd<9>;

	ld.param.u64 	%rd1, [_Z4drcpPKdPd_param_0];
	ld.param.u64 	%rd2, [_Z4drcpPKdPd_param_1];
	cvta.to.global.u64 	%rd3, %rd2;
	cvta.to.global.u64 	%rd4, %rd1;
	ld.global.f64 	%fd1, [%rd4];
	rcp.rm.f64 	%fd2, %fd1;
	st.global.f64 	[%rd3], %fd2;
	ld.global.f64 	%fd3, [%rd4];
	rcp.rn.f64 	%fd4, %fd3;
	st.global.f64 	[%rd3+8], %fd4;
	ld.global.f64 	%fd5, [%rd4];
	rcp.rp.f64 	%fd6, %fd5;
	st.global.f64 	[%rd3+16], %fd6;
	ld.global.f64 	%fd7, [%rd4];
	rcp.rz.f64 	%fd8, %fd7;
	st.global.f64 	[%rd3+24], %fd8;
	ret;

}


// ===== COMPILED SASS (sm_100) =====

	.target	sm_100

	.elftype	@"ET_EXEC"


//--------------------- .note.nv.tkinfo           --------------------------
	.section	.note.nv.tkinfo,"",@"SHT_NOTE"
	.sectionflags	@"SHF_NOTE_NV_TKINFO"
	.tkinfo
        /*0018*/ 	.word	0x00000002
        /*0030*/ 	.string	""
        /*0030*/ 	.string	"ptxas"
        /*0030*/ 	.string	"Cuda compilation tools, release 13.0, V13.0.88"
        /*0030*/ 	.string	"Build cuda_13.0.r13.0/compiler.36424714_0"
        /*0030*/ 	.string	"-arch sm_100 -m 64 "



//--------------------- .note.nv.cuinfo           --------------------------
	.section	.note.nv.cuinfo,"",@"SHT_NOTE"
	.sectionflags	@"SHF_NOTE_NV_CUINFO"
        /*0018*/ 	.short	0x0002
        /*001a*/ 	.short	0x0064
        /*001c*/ 	.short	0x0082
	.zero		2


//--------------------- .nv.info                  --------------------------
	.section	.nv.info,"",@"SHT_CUDA_INFO"
	.align	4


	//----- nvinfo : EIATTR_REGCOUNT
	.align		4
        /*0000*/ 	.byte	0x04, 0x2f
        /*0002*/ 	.short	(.L_1 - .L_0)
	.align		4
.L_0:
        /*0004*/ 	.word	index@(_Z4drcpPKdPd)
        /*0008*/ 	.word	0x00000014


	//----- nvinfo : EIATTR_FRAME_SIZE
	.align		4
.L_1:
        /*000c*/ 	.byte	0x04, 0x11
        /*000e*/ 	.short	(.L_3 - .L_2)
	.align		4
.L_2:
        /*0010*/ 	.word	index@($__internal_3_$__cuda_sm20_rcp_rz_f64)
        /*0014*/ 	.word	0x00000000


	//----- nvinfo : EIATTR_FRAME_SIZE
	.align		4
.L_3:
        /*0018*/ 	.byte	0x04, 0x11
        /*001a*/ 	.short	(.L_5 - .L_4)
	.align		4
.L_4:
        /*001c*/ 	.word	index@($__internal_2_$__cuda_sm20_rcp_ru_f64)
        /*0020*/ 	.word	0x00000000


	//----- nvinfo : EIATTR_FRAME_SIZE
	.align		4
.L_5:
        /*0024*/ 	.byte	0x04, 0x11
        /*0026*/ 	.short	(.L_7 - .L_6)
	.align		4
.L_6:
        /*0028*/ 	.word	index@($__internal_1_$__cuda_sm20_rcp_rd_f64)
        /*002c*/ 	.word	0x00000000


	//----- nvinfo : EIATTR_FRAME_SIZE
	.align		4
.L_7:
        /*0030*/ 	.byte	0x04, 0x11
        /*0032*/ 	.short	(.L_9 - .L_8)
	.align		4
.L_8:
        /*0034*/ 	.word	index@($__internal_0_$__cuda_sm20_dblrcp_rn_slowpath_v3)
        /*0038*/ 	.word	0x00000000


	//----- nvinfo : EIATTR_FRAME_SIZE
	.align		4
.L_9:
        /*003c*/ 	.byte	0x04, 0x11
        /*003e*/ 	.short	(.L_11 - .L_10)
	.align		4
.L_10:
        /*0040*/ 	.word	index@(_Z4drcpPKdPd)
        /*0044*/ 	.word	0x00000000


	//----- nvinfo : EIATTR_MIN_STACK_SIZE
	.align		4
.L_11:
        /*0048*/ 	.byte	0x04, 0x12
        /*004a*/ 	.short	(.L_13 - .L_12)
	.align		4
.L_12:
        /*004c*/ 	.word	index@(_Z4drcpPKdPd)
        /*0050*/ 	.word	0x00000000
.L_13:


//--------------------- .nv.compat                --------------------------
	.section	.nv.compat,"",@"SHT_CUDA_COMPAT_INFO"
	.align	4
        /*0000*/ 	.byte	0x02, 0x09, 0x00, 0x00, 0x02, 0x02, 0x01, 0x00, 0x02, 0x05, 0x05, 0x00, 0x03, 0x07, 0x01, 0x01
        /*0010*/ 	.byte	0x02, 0x03, 0x00, 0x00, 0x02, 0x06, 0x01, 0x00, 0x04, 0x0b, 0x08, 0x00, 0x01, 0x00, 0x00, 0x00
        /*0020*/ 	.byte	0x00, 0x00, 0x00, 0x00


//--------------------- .nv.info._Z4drcpPKdPd     --------------------------
	.section	.nv.info._Z4drcpPKdPd,"",@"SHT_CUDA_INFO"
	.sectionflags	@""
	.align	4


	//----- nvinfo : EIATTR_CUDA_API_VERSION
	.align		4
        /*0000*/ 	.byte	0x04, 0x37
        /*0002*/ 	.short	(.L_15 - .L_14)
.L_14:
        /*0004*/ 	.word	0x00000082


	//----- nvinfo : EIATTR_KPARAM_INFO
	.align		4
.L_15:
        /*0008*/ 	.byte	0x04, 0x17
        /*000a*/ 	.short	(.L_17 - .L_16)
.L_16:
        /*000c*/ 	.word	0x00000000
        /*0010*/ 	.short	0x0001
        /*0012*/ 	.short	0x0008
        /*0014*/ 	.byte	0x00, 0xf5, 0x21, 0x00


	//----- nvinfo : EIATTR_KPARAM_INFO
	.align		4
.L_17:
        /*0018*/ 	.byte	0x04, 0x17
        /*001a*/ 	.short	(.L_19 - .L_18)
.L_18:
        /*001c*/ 	.word	0x00000000
        /*0020*/ 	.short	0x0000
        /*0022*/ 	.short	0x0000
        /*0024*/ 	.byte	0x00, 0xf5, 0x21, 0x00


	//----- nvinfo : EIATTR_SPARSE_MMA_MASK
	.align		4
.L_19:
        /*0028*/ 	.byte	0x03, 0x50
        /*002a*/ 	.short	0x0000


	//----- nvinfo : EIATTR_MAXREG_COUNT
	.align		4
        /*002c*/ 	.byte	0x03, 0x1b
        /*002e*/ 	.short	0x00ff


	//----- nvinfo : EIATTR_MERCURY_ISA_VERSION
	.align		4
        /*0030*/ 	.byte	0x03, 0x5f
        /*0032*/ 	.short	0x0101


	//----- nvinfo : EIATTR_VRC_CTA_INIT_COUNT
	.align		4
        /*0034*/ 	.byte	0x02, 0x4a
	.zero		1
	.zero		1


	//----- nvinfo : EIATTR_EXIT_INSTR_OFFSETS
	.align		4
        /*0038*/ 	.byte	0x04, 0x1c
        /*003a*/ 	.short	(.L_21 - .L_20)


	//   ....[0]....
.L_20:
        /*003c*/ 	.word	0x000002b0


	//----- nvinfo : EIATTR_CRS_STACK_SIZE
	.align		4
.L_21:
        /*0040*/ 	.byte	0x04, 0x1e
        /*0042*/ 	.short	(.L_23 - .L_22)
.L_22:
        /*0044*/ 	.word	0x00000000


	//----- nvinfo : EIATTR_CBANK_PARAM_SIZE
	.align		4
.L_23:
        /*0048*/ 	.byte	0x03, 0x19
        /*004a*/ 	.short	0x0010


	//----- nvinfo : EIATTR_PARAM_CBANK
	.align		4
        /*004c*/ 	.byte	0x04, 0x0a
        /*004e*/ 	.short	(.L_25 - .L_24)
	.align		4
.L_24:
        /*0050*/ 	.word	index@(.nv.constant0._Z4drcpPKdPd)
        /*0054*/ 	.short	0x0380
        /*0056*/ 	.short	0x0010


	//----- nvinfo : EIATTR_SW_WAR
	.align		4
.L_25:
        /*0058*/ 	.byte	0x04, 0x36
        /*005a*/ 	.short	(.L_27 - .L_26)
.L_26:
        /*005c*/ 	.word	0x00000008
.L_27:


//--------------------- .nv.callgraph             --------------------------
	.section	.nv.callgraph,"",@"SHT_CUDA_CALLGRAPH"
	.align	4
	.sectionentsize	8
	.align		4
        /*0000*/ 	.word	0x00000000
	.align		4
        /*0004*/ 	.word	0xffffffff
	.align		4
        /*0008*/ 	.word	0x00000000
	.align		4
        /*000c*/ 	.word	0xfffffffe
	.align		4
        /*0010*/ 	.word	0x00000000
	.align		4
        /*0014*/ 	.word	0xfffffffd
	.align		4
        /*0018*/ 	.word	0x00000000
	.align		4
        /*001c*/ 	.word	0xfffffffc


//--------------------- .text._Z4drcpPKdPd        --------------------------
	.section	.text._Z4drcpPKdPd,"ax",@progbits
	.align	128
        .global         _Z4drcpPKdPd
        .type           _Z4drcpPKdPd,@function
        .size           _Z4drcpPKdPd,(.L_x_20 - _Z4drcpPKdPd)
        .other          _Z4drcpPKdPd,@"STO_CUDA_ENTRY STV_DEFAULT"
_Z4drcpPKdPd:
.text._Z4drcpPKdPd:
[----:B------:R-:W-:Y:S08]  /*0000*/  LDC R1, c[0x0][0x37c] ;  /* 0x0000df00ff017b82 */ /* 0x000ff00000000800 */
[----:B------:R-:W0:Y:S01]  /*0010*/  LDC.64 R2, c[0x0][0x380] ;  /* 0x0000e000ff027b82 */ /* 0x000e220000000a00 */
[----:B------:R-:W0:Y:S02]  /*0020*/  LDCU.64 UR4, c[0x0][0x358] ;  /* 0x00006b00ff0477ac */ /* 0x000e240008000a00 */
[----:B0-----:R0:W5:Y:S01]  /*0030*/  LDG.E.64 R4, desc[UR4][R2.64] ;  /* 0x0000000402047981 */ /* 0x001162000c1e1b00 */
[----:B------:R-:W-:-:S07]  /*0040*/  MOV R0, 0x60 ;  /* 0x0000006000007802 */ /* 0x000fce0000000f00 */
[----:B0----5:R-:W-:Y:S05]  /*0050*/  CALL.REL.NOINC `($__internal_1_$__cuda_sm20_rcp_rd_f64) ;  /* 0x0000000400447944 */ /* 0x021fea0003c00000 */
[----:B------:R-:W0:Y:S01]  /*0060*/  LDC.64 R4, c[0x0][0x388] ;  /* 0x0000e200ff047b82 */ /* 0x000e220000000a00 */
[----:B------:R-:W-:Y:S02]  /*0070*/  IMAD.MOV.U32 R2, RZ, RZ, R8 ;  /* 0x000000ffff027224 */ /* 0x000fe400078e0008 */
[----:B------:R-:W-:-:S05]  /*0080*/  IMAD.MOV.U32 R3, RZ, RZ, R9 ;  /* 0x000000ffff037224 */ /* 0x000fca00078e0009 */
[----:B------:R-:W1:Y:S01]  /*0090*/  LDC.64 R6, c[0x0][0x380] ;  /* 0x0000e000ff067b82 */ /* 0x000e620000000a00 */
[----:B0-----:R0:W-:Y:S04]  /*00a0*/  STG.E.64 desc[UR4][R4.64], R2 ;  /* 0x0000000204007986 */ /* 0x0011e8000c101b04 */
[----:B-1----:R-:W2:Y:S02]  /*00b0*/  LDG.E.64 R6, desc[UR4][R6.64] ;  /* 0x0000000406067981 */ /* 0x002ea4000c1e1b00 */
[----:B--2---:R-:W1:Y:S01]  /*00c0*/  MUFU.RCP64H R9, R7 ;  /* 0x0000000700097308 */ /* 0x004e620000001800 */
[----:B------:R-:W-:-:S05]  /*00d0*/  VIADD R8, R7, 0x300402 ;  /* 0x0030040207087836 */ /* 0x000fca0000000000 */
[----:B------:R-:W-:Y:S01]  /*00e0*/  FSETP.GEU.AND P0, PT, |R8|, 5.8789094863358348022e-39, PT ;  /* 0x004004020800780b */ /* 0x000fe20003f0e200 */
[----:B-1----:R-:W-:-:S08]  /*00f0*/  DFMA R10, -R6, R8, 1 ;  /* 0x3ff00000060a742b */ /* 0x002fd00000000108 */
[----:B------:R-:W-:-:S08]  /*0100*/  DFMA R10, R10, R10, R10 ;  /* 0x0000000a0a0a722b */ /* 0x000fd0000000000a */
[----:B------:R-:W-:-:S08]  /*0110*/  DFMA R10, R8, R10, R8 ;  /* 0x0000000a080a722b */ /* 0x000fd00000000008 */
[----:B------:R-:W-:-:S08]  /*0120*/  DFMA R12, -R6, R10, 1 ;  /* 0x3ff00000060c742b */ /* 0x000fd0000000010a */
[----:B------:R-:W-:Y:S01]  /*0130*/  DFMA R10, R10, R12, R10 ;  /* 0x0000000c0a0a722b */ /* 0x000fe2000000000a */
[----:B0-----:R-:W-:Y:S10]  /*0140*/  @P0 BRA `(.L_x_0) ;  /* 0x0000000000100947 */ /* 0x001ff40003800000 */
[----:B------:R-:W-:-:S05]  /*0150*/  LOP3.LUT R0, R7, 0x7fffffff, RZ, 0xc0, !PT ;  /* 0x7fffffff07007812 */ /* 0x000fca00078ec0ff */
[----:B------:R-:W-:Y:S01]  /*0160*/  VIADD R9, R0, 0xfff00000 ;  /* 0xfff0000000097836 */ /* 0x000fe20000000000 */
[----:B------:R-:W-:-:S07]  /*0170*/  MOV R0, 0x190 ;  /* 0x0000019000007802 */ /* 0x000fce0000000f00 */
[----:B------:R-:W-:Y:S05]  /*0180*/  CALL.REL.NOINC `($__internal_0_$__cuda_sm20_dblrcp_rn_slowpath_v3) ;  /* 0x00000000004c7944 */ /* 0x000fea0003c00000 */
.L_x_0:
[----:B------:R-:W0:Y:S08]  /*0190*/  LDC.64 R2, c[0x0][0x388] ;  /* 0x0000e200ff027b82 */ /* 0x000e300000000a00 */
[----:B------:R-:W1:Y:S01]  /*01a0*/  LDC.64 R4, c[0x0][0x380] ;  /* 0x0000e000ff047b82 */ /* 0x000e620000000a00 */
[----:B0-----:R0:W-:Y:S04]  /*01b0*/  STG.E.64 desc[UR4][R2.64+0x8], R10 ;  /* 0x0000080a02007986 */ /* 0x0011e8000c101b04 */
[----:B-1----:R-:W5:Y:S01]  /*01c0*/  LDG.E.64 R4, desc[UR4][R4.64] ;  /* 0x0000000404047981 */ /* 0x002f62000c1e1b00 */
[----:B------:R-:W-:-:S07]  /*01d0*/  MOV R0, 0x1f0 ;  /* 0x000001f000007802 */ /* 0x000fce0000000f00 */
[----:B0----5:R-:W-:Y:S05]  /*01e0*/  CALL.REL.NOINC `($__internal_2_$__cuda_sm20_rcp_ru_f64) ;  /* 0x0000000800507944 */ /* 0x021fea0003c00000 */
[----:B------:R-:W0:Y:S01]  /*01f0*/  LDC.64 R6, c[0x0][0x388] ;  /* 0x0000e200ff067b82 */ /* 0x000e220000000a00 */
[----:B------:R-:W-:Y:S02]  /*0200*/  IMAD.MOV.U32 R2, RZ, RZ, R8 ;  /* 0x000000ffff027224 */ /* 0x000fe400078e0008 */
[----:B------:R-:W-:-:S05]  /*0210*/  IMAD.MOV.U32 R3, RZ, RZ, R9 ;  /* 0x000000ffff037224 */ /* 0x000fca00078e0009 */
[----:B------:R-:W1:Y:S01]  /*0220*/  LDC.64 R4, c[0x0][0x380] ;  /* 0x0000e000ff047b82 */ /* 0x000e620000000a00 */
[----:B0-----:R0:W-:Y:S04]  /*0230*/  STG.E.64 desc[UR4][R6.64+0x10], R2 ;  /* 0x0000100206007986 */ /* 0x0011e8000c101b04 */
[----:B-1----:R-:W5:Y:S01]  /*0240*/  LDG.E.64 R4, desc[UR4][R4.64] ;  /* 0x0000000404047981 */ /* 0x002f62000c1e1b00 */
[----:B------:R-:W-:-:S07]  /*0250*/  MOV R0, 0x270 ;  /* 0x0000027000007802 */ /* 0x000fce0000000f00 */
[----:B0----5:R-:W-:Y:S05]  /*0260*/  CALL.REL.NOINC `($__internal_3_$__cuda_sm20_rcp_rz_f64) ;  /* 0x0000000c00a47944 */ /* 0x021fea0003c00000 */
[----:B------:R-:W0:Y:S01]  /*0270*/  LDC.64 R4, c[0x0][0x388] ;  /* 0x0000e200ff047b82 */ /* 0x000e220000000a00 */
[----:B------:R-:W-:Y:S02]  /*0280*/  IMAD.MOV.U32 R2, RZ, RZ, R6 ;  /* 0x000000ffff027224 */ /* 0x000fe400078e0006 */
[----:B------:R-:W-:-:S05]  /*0290*/  IMAD.MOV.U32 R3, RZ, RZ, R7 ;  /* 0x000000ffff037224 */ /* 0x000fca00078e0007 */
[----:B0-----:R-:W-:Y:S01]  /*02a0*/  STG.E.64 desc[UR4][R4.64+0x18], R2 ;  /* 0x0000180204007986 */ /* 0x001fe2000c101b04 */
[----:B------:R-:W-:Y:S05]  /*02b0*/  EXIT ;  /* 0x000000000000794d */ /* 0x000fea0003800000 */
        .weak           $__internal_0_$__cuda_sm20_dblrcp_rn_slowpath_v3
        .type           $__internal_0_$__cuda_sm20_dblrcp_rn_slowpath_v3,@function
        .size           $__internal_0_$__cuda_sm20_dblrcp_rn_slowpath_v3,($__internal_1_$__cuda_sm20_rcp_rd_f64 - $__internal_0_$__cuda_sm20_dblrcp_rn_slowpath_v3)
$__internal_0_$__cuda_sm20_dblrcp_rn_slowpath_v3:
[----:B------:R-:W-:Y:S02]  /*02c0*/  IMAD.MOV.U32 R2, RZ, RZ, R6 ;  /* 0x000000ffff027224 */ /* 0x000fe400078e0006 */
[----:B------:R-:W-:-:S06]  /*02d0*/  IMAD.MOV.U32 R3, RZ, RZ, R7 ;  /* 0x000000ffff037224 */ /* 0x000fcc00078e0007 */
[----:B------:R-:W-:-:S14]  /*02e0*/  DSETP.GTU.AND P0, PT, |R2|, +INF , PT ;  /* 0x7ff000000200742a */ /* 0x000fdc0003f0c200 */
[----:B------:R-:W-:Y:S05]  /*02f0*/  @P0 BRA `(.L_x_1) ;  /* 0x0000000000800947 */ /* 0x000fea0003800000 */
[----:B------:R-:W-:-:S05]  /*0300*/  LOP3.LUT R6, R7, 0x7fffffff, RZ, 0xc0, !PT ;  /* 0x7fffffff07067812 */ /* 0x000fca00078ec0ff */
[----:B------:R-:W-:-:S05]  /*0310*/  VIADD R4, R6, 0xffffffff ;  /* 0xffffffff06047836 */ /* 0x000fca0000000000 */
[----:B------:R-:W-:-:S13]  /*0320*/  ISETP.GE.U32.AND P0, PT, R4, 0x7fefffff, PT ;  /* 0x7fefffff0400780c */ /* 0x000fda0003f06070 */
[----:B------:R-:W-:Y:S01]  /*0330*/  @P0 LOP3.LUT R5, R3, 0x7ff00000, RZ, 0x3c, !PT ;  /* 0x7ff0000003050812 */ /* 0x000fe200078e3cff */
[----:B------:R-:W-:Y:S01]  /*0340*/  @P0 IMAD.MOV.U32 R4, RZ, RZ, RZ ;  /* 0x000000ffff040224 */ /* 0x000fe200078e00ff */
[----:B------:R-:W-:Y:S06]  /*0350*/  @P0 BRA `(.L_x_2) ;  /* 0x0000000000700947 */ /* 0x000fec0003800000 */
[----:B------:R-:W-:-:S13]  /*0360*/  ISETP.GE.U32.AND P0, PT, R6, 0x1000001, PT ;  /* 0x010000010600780c */ /* 0x000fda0003f06070 */
[----:B------:R-:W-:Y:S05]  /*0370*/  @!P0 BRA `(.L_x_3) ;  /* 0x0000000000388947 */ /* 0x000fea0003800000 */
[----:B------:R-:W-:Y:S02]  /*0380*/  VIADD R5, R3, 0xc0200000 ;  /* 0xc020000003057836 */ /* 0x000fe40000000000 */
[----:B------:R-:W-:Y:S02]  /*0390*/  IMAD.MOV.U32 R4, RZ, RZ, R2 ;  /* 0x000000ffff047224 */ /* 0x000fe400078e0002 */
[----:B------:R-:W0:Y:S01]  /*03a0*/  MUFU.RCP64H R7, R5 ;  /* 0x0000000500077308 */ /* 0x000e220000001800 */
[----:B------:R-:W-:-:S06]  /*03b0*/  IMAD.MOV.U32 R6, RZ, RZ, R9 ;  /* 0x000000ffff067224 */ /* 0x000fcc00078e0009 */
[----:B0-----:R-:W-:-:S08]  /*03c0*/  DFMA R8, -R4, R6, 1 ;  /* 0x3ff000000408742b */ /* 0x001fd00000000106 */
[----:B------:R-:W-:-:S08]  /*03d0*/  DFMA R8, R8, R8, R8 ;  /* 0x000000080808722b */ /* 0x000fd00000000008 */
[----:B------:R-:W-:-:S08]  /*03e0*/  DFMA R8, R6, R8, R6 ;  /* 0x000000080608722b */ /* 0x000fd00000000006 */
[----:B------:R-:W-:-:S08]  /*03f0*/  DFMA R6, -R4, R8, 1 ;  /* 0x3ff000000406742b */ /* 0x000fd00000000108 */
[----:B------:R-:W-:-:S08]  /*0400*/  DFMA R6, R8, R6, R8 ;  /* 0x000000060806722b */ /* 0x000fd00000000008 */
[----:B------:R-:W-:-:S08]  /*0410*/  DMUL R6, R6, 2.2250738585072013831e-308 ;  /* 0x0010000006067828 */ /* 0x000fd00000000000 */
[----:B------:R-:W-:-:S08]  /*0420*/  DFMA R2, -R2, R6, 1 ;  /* 0x3ff000000202742b */ /* 0x000fd00000000106 */
[----:B------:R-:W-:-:S08]  /*0430*/  DFMA R2, R2, R2, R2 ;  /* 0x000000020202722b */ /* 0x000fd00000000002 */
[----:B------:R-:W-:Y:S01]  /*0440*/  DFMA R4, R6, R2, R6 ;  /* 0x000000020604722b */ /* 0x000fe20000000006 */
[----:B------:R-:W-:Y:S10]  /*0450*/  BRA `(.L_x_2) ;  /* 0x0000000000307947 */ /* 0x000ff40003800000 */
.L_x_3:
[----:B------:R-:W-:Y:S01]  /*0460*/  DMUL R2, R2, 8.11296384146066816958e+31 ;  /* 0x4690000002027828 */ /* 0x000fe20000000000 */
[----:B------:R-:W-:-:S05]  /*0470*/  IMAD.MOV.U32 R4, RZ, RZ, R9 ;  /* 0x000000ffff047224 */ /* 0x000fca00078e0009 */
[----:B------:R-:W0:Y:S02]  /*0480*/  MUFU.RCP64H R5, R3 ;  /* 0x0000000300057308 */ /* 0x000e240000001800 */
[----:B0-----:R-:W-:-:S08]  /*0490*/  DFMA R6, -R2, R4, 1 ;  /* 0x3ff000000206742b */ /* 0x001fd00000000104 */
[----:B------:R-:W-:-:S08]  /*04a0*/  DFMA R6, R6, R6, R6 ;  /* 0x000000060606722b */ /* 0x000fd00000000006 */
[----:B------:R-:W-:-:S08]  /*04b0*/  DFMA R6, R4, R6, R4 ;  /* 0x000000060406722b */ /* 0x000fd00000000004 */
[----:B------:R-:W-:-:S08]  /*04c0*/  DFMA R4, -R2, R6, 1 ;  /* 0x3ff000000204742b */ /* 0x000fd00000000106 */
[----:B------:R-:W-:-:S08]  /*04d0*/  DFMA R4, R6, R4, R6 ;  /* 0x000000040604722b */ /* 0x000fd00000000006 */
[----:B------:R-:W-:Y:S01]  /*04e0*/  DMUL R4, R4, 8.11296384146066816958e+31 ;  /* 0x4690000004047828 */ /* 0x000fe20000000000 */
[----:B------:R-:W-:Y:S10]  /*04f0*/  BRA `(.L_x_2) ;  /* 0x0000000000087947 */ /* 0x000ff40003800000 */
.L_x_1:
[----:B------:R-:W-:Y:S01]  /*0500*/  LOP3.LUT R5, R3, 0x80000, RZ, 0xfc, !PT ;  /* 0x0008000003057812 */ /* 0x000fe200078efcff */
[----:B------:R-:W-:-:S07]  /*0510*/  IMAD.MOV.U32 R4, RZ, RZ, R2 ;  /* 0x000000ffff047224 */ /* 0x000fce00078e0002 */
.L_x_2:
[----:B------:R-:W-:Y:S01]  /*0520*/  IMAD.MOV.U32 R2, RZ, RZ, R0 ;  /* 0x000000ffff027224 */ /* 0x000fe200078e0000 */
[----:B------:R-:W-:Y:S01]  /*0530*/  MOV R10, R4 ;  /* 0x00000004000a7202 */ /* 0x000fe20000000f00 */
[----:B------:R-:W-:Y:S02]  /*0540*/  IMAD.MOV.U32 R3, RZ, RZ, 0x0 ;  /* 0x00000000ff037424 */ /* 0x000fe400078e00ff */
[----:B------:R-:W-:Y:S02]  /*0550*/  IMAD.MOV.U32 R11, RZ, RZ, R5 ;  /* 0x000000ffff0b7224 */ /* 0x000fe400078e0005 */
[----:B------:R-:W-:Y:S05]  /*0560*/  RET.REL.NODEC R2 `(_Z4drcpPKdPd) ;  /* 0xfffffff802a47950 */ /* 0x000fea0003c3ffff */
        .weak           $__internal_1_$__cuda_sm20_rcp_rd_f64
        .type           $__internal_1_$__cuda_sm20_rcp_rd_f64,@function
        .size           $__internal_1_$__cuda_sm20_rcp_rd_f64,($__internal_2_$__cuda_sm20_rcp_ru_f64 - $__internal_1_$__cuda_sm20_rcp_rd_f64)
$__internal_1_$__cuda_sm20_rcp_rd_f64:
[----:B------:R-:W-:Y:S02]  /*0570*/  IMAD.SHL.U32 R2, R5, 0x2, RZ ;  /* 0x0000000205027824 */ /* 0x000fe400078e00ff */
[----:B------:R-:W-:Y:S02]  /*0580*/  IMAD.MOV.U32 R9, RZ, RZ, R4 ;  /* 0x000000ffff097224 */ /* 0x000fe400078e0004 */
[----:B------:R-:W-:Y:S01]  /*0590*/  IMAD.MOV.U32 R8, RZ, RZ, R5 ;  /* 0x000000ffff087224 */ /* 0x000fe200078e0005 */
[----:B------:R-:W-:-:S05]  /*05a0*/  SHF.R.U32.HI R2, RZ, 0x15, R2 ;  /* 0x00000015ff027819 */ /* 0x000fca0000011602 */
[----:B------:R-:W-:-:S05]  /*05b0*/  VIADD R3, R2, 0xffffffff ;  /* 0xffffffff02037836 */ /* 0x000fca0000000000 */
[----:B------:R-:W-:-:S13]  /*05c0*/  ISETP.GT.U32.AND P0, PT, R3, 0x7fd, PT ;  /* 0x000007fd0300780c */ /* 0x000fda0003f04070 */
[----:B------:R-:W-:Y:S05]  /*05d0*/  @!P0 BRA `(.L_x_4) ;  /* 0x0000000000508947 */ /* 0x000fea0003800000 */
[----:B------:R-:W-:-:S14]  /*05e0*/  DSETP.GTU.AND P0, PT, |R4|, +INF , PT ;  /* 0x7ff000000400742a */ /* 0x000fdc0003f0c200 */
[----:B------:R-:W-:Y:S01]  /*05f0*/  @P0 LOP3.LUT R7, R5, 0x80000, RZ, 0xfc, !PT ;  /* 0x0008000005070812 */ /* 0x000fe200078efcff */
[----:B------:R-:W-:Y:S01]  /*0600*/  @P0 IMAD.MOV.U32 R6, RZ, RZ, R9 ;  /* 0x000000ffff060224 */ /* 0x000fe200078e0009 */
[----:B------:R-:W-:Y:S06]  /*0610*/  @P0 BRA `(.L_x_5) ;  /* 0x0000000400300947 */ /* 0x000fec0003800000 */
[----:B------:R-:W-:-:S14]  /*0620*/  DSETP.NEU.AND P0, PT, |R4|, +INF , PT ;  /* 0x7ff000000400742a */ /* 0x000fdc0003f0d200 */
[----:B------:R-:W-:Y:S01]  /*0630*/  @!P0 LOP3.LUT R7, R5, 0x80000000, RZ, 0xc0, !PT ;  /* 0x8000000005078812 */ /* 0x000fe200078ec0ff */
[----:B------:R-:W-:Y:S01]  /*0640*/  @!P0 IMAD.MOV.U32 R6, RZ, RZ, RZ ;  /* 0x000000ffff068224 */ /* 0x000fe200078e00ff */
[----:B------:R-:W-:Y:S06]  /*0650*/  @!P0 BRA `(.L_x_5) ;  /* 0x0000000400208947 */ /* 0x000fec0003800000 */
[----:B------:R-:W-:-:S14]  /*0660*/  DSETP.NEU.AND P0, PT, R4, RZ, PT ;  /* 0x000000ff0400722a */ /* 0x000fdc0003f0d000 */
[----:B------:R-:W-:-:S04]  /*0670*/  @!P0 LOP3.LUT R6, R5, 0x80000000, RZ, 0xc0, !PT ;  /* 0x8000000005068812 */ /* 0x000fc800078ec0ff */
[----:B------:R-:W-:Y:S01]  /*0680*/  @!P0 LOP3.LUT R7, R6, 0x7ff00000, RZ, 0xfc, !PT ;  /* 0x7ff0000006078812 */ /* 0x000fe200078efcff */
[----:B------:R-:W-:Y:S01]  /*0690*/  @!P0 IMAD.MOV.U32 R6, RZ, RZ, RZ ;  /* 0x000000ffff068224 */ /* 0x000fe200078e00ff */
[----:B------:R-:W-:Y:S06]  /*06a0*/  @!P0 BRA `(.L_x_5) ;  /* 0x00000004000c8947 */ /* 0x000fec0003800000 */
[----:B------:R-:W-:-:S13]  /*06b0*/  ISETP.GE.AND P0, PT, R3, RZ, PT ;  /* 0x000000ff0300720c */ /* 0x000fda0003f06270 */
[----:B------:R-:W-:Y:S01]  /*06c0*/  @!P0 DMUL R4, R4, 1.80143985094819840000e+16 ;  /* 0x4350000004048828 */ /* 0x000fe20000000000 */
[----:B------:R-:W-:Y:S02]  /*06d0*/  @!P0 IMAD.MOV.U32 R3, RZ, RZ, 0x36 ;  /* 0x00000036ff038424 */ /* 0x000fe400078e00ff */
[----:B------:R-:W-:-:S07]  /*06e0*/  @P0 IMAD.MOV.U32 R3, RZ, RZ, RZ ;  /* 0x000000ffff030224 */ /* 0x000fce00078e00ff */
[----:B------:R-:W-:Y:S02]  /*06f0*/  @!P0 IMAD.MOV.U32 R9, RZ, RZ, R4 ;  /* 0x000000ffff098224 */ /* 0x000fe400078e0004 */
[----:B------:R-:W-:Y:S01]  /*0700*/  @!P0 IMAD.MOV.U32 R8, RZ, RZ, R5 ;  /* 0x000000ffff088224 */ /* 0x000fe200078e0005 */
[----:B------:R-:W-:Y:S06]  /*0710*/  BRA `(.L_x_6) ;  /* 0x0000000000047947 */ /* 0x000fec0003800000 */
.L_x_4:
[----:B------:R-:W-:-:S07]  /*0720*/  MOV R3, RZ ;  /* 0x000000ff00037202 */ /* 0x000fce0000000f00 */
.L_x_6:
[----:B------:R-:W-:Y:S02]  /*0730*/  VIADD R7, R2, 0xfffffc01 ;  /* 0xfffffc0102077836 */ /* 0x000fe40000000000 */
[----:B------:R-:W-:Y:S02]  /*0740*/  IMAD.MOV.U32 R6, RZ, RZ, R9 ;  /* 0x000000ffff067224 */ /* 0x000fe400078e0009 */
[----:B------:R-:W-:Y:S02]  /*0750*/  IMAD R7, R7, -0x100000, R8 ;  /* 0xfff0000007077824 */ /* 0x000fe400078e0208 */
[----:B------:R-:W-:Y:S02]  /*0760*/  IMAD.MOV.U32 R4, RZ, RZ, 0x1 ;  /* 0x00000001ff047424 */ /* 0x000fe400078e00ff */
[----:B------:R-:W0:Y:S04]  /*0770*/  MUFU.RCP64H R5, R7 ;  /* 0x0000000700057308 */ /* 0x000e280000001800 */
[----:B0-----:R-:W-:-:S08]  /*0780*/  DFMA R8, -R6, R4, 1 ;  /* 0x3ff000000608742b */ /* 0x001fd00000000104 */
[-C--:B------:R-:W-:Y:S02]  /*0790*/  DFMA R10, R4, R8.reuse, R4 ;  /* 0x00000008040a722b */ /* 0x080fe40000000004 */
[----:B------:R-:W-:-:S08]  /*07a0*/  DMUL R12, R8, R8 ;  /* 0x00000008080c7228 */ /* 0x000fd00000000000 */
[----:B------:R-:W-:-:S08]  /*07b0*/  DFMA R12, R10, R12, R10 ;  /* 0x0000000c0a0c722b */ /* 0x000fd0000000000a */
[-C--:B------:R-:W-:Y:S02]  /*07c0*/  DFMA R10, -R6, R12.reuse, 1 ;  /* 0x3ff00000060a742b */ /* 0x080fe4000000010c */
[----:B------:R-:W-:-:S06]  /*07d0*/  DFMA R4, R8, R12, R4 ;  /* 0x0000000c0804722b */ /* 0x000fcc0000000004 */
[----:B------:R-:W-:Y:S02]  /*07e0*/  DFMA R8, R12, R10, R12 ;  /* 0x0000000a0c08722b */ /* 0x000fe4000000000c */
[----:B------:R-:W-:-:S08]  /*07f0*/  DFMA R10, -R6, R4, 1 ;  /* 0x3ff00000060a742b */ /* 0x000fd00000000104 */
[----:B------:R-:W-:-:S10]  /*0800*/  DFMA.RM R6, R8, R10, R4 ;  /* 0x0000000a0806722b */ /* 0x000fd40000004004 */
[----:B------:R-:W-:-:S05]  /*0810*/  IMAD.SHL.U32 R12, R7, 0x2, RZ ;  /* 0x00000002070c7824 */ /* 0x000fca00078e00ff */
[----:B------:R-:W-:-:S04]  /*0820*/  SHF.R.U32.HI R12, RZ, 0x15, R12 ;  /* 0x00000015ff0c7819 */ /* 0x000fc8000001160c */
[----:B------:R-:W-:-:S05]  /*0830*/  IADD3 R17, PT, PT, R3, R12, -R2 ;  /* 0x0000000c03117210 */ /* 0x000fca0007ffe802 */
[----:B------:R-:W-:-:S05]  /*0840*/  VIADD R2, R17, 0x3fe ;  /* 0x000003fe11027836 */ /* 0x000fca0000000000 */
[----:B------:R-:W-:-:S13]  /*0850*/  ISETP.GT.U32.AND P0, PT, R2, 0x7fd, PT ;  /* 0x000007fd0200780c */ /* 0x000fda0003f04070 */
[----:B------:R-:W-:Y:S01]  /*0860*/  @!P0 IADD3 R13, PT, PT, R17, 0x3ff, -R12 ;  /* 0x000003ff110d8810 */ /* 0x000fe20007ffe80c */
[----:B------:R-:W-:-:S04]  /*0870*/  @!P0 IMAD.MOV.U32 R12, RZ, RZ, R6 ;  /* 0x000000ffff0c8224 */ /* 0x000fc800078e0006 */
[----:B------:R-:W-:Y:S01]  /*0880*/  @!P0 IMAD R13, R13, 0x100000, R7 ;  /* 0x001000000d0d8824 */ /* 0x000fe200078e0207 */
[----:B------:R-:W-:Y:S06]  /*0890*/  @!P0 BRA `(.L_x_7) ;  /* 0x0000000000888947 */ /* 0x000fec0003800000 */
[----:B------:R-:W-:Y:S02]  /*08a0*/  ISETP.GT.AND P1, PT, R17, 0x3ff, PT ;  /* 0x000003ff1100780c */ /* 0x000fe40003f24270 */
[----:B------:R-:W-:-:S11]  /*08b0*/  LOP3.LUT P0, R3, R7, 0x80000000, RZ, 0xc0, !PT ;  /* 0x8000000007037812 */ /* 0x000fd6000780c0ff */
[----:B------:R-:W-:Y:S01]  /*08c0*/  @P1 IMAD.MOV.U32 R12, RZ, RZ, -0x100000 ;  /* 0xfff00000ff0c1424 */ /* 0x000fe200078e00ff */
[----:B------:R-:W-:-:S04]  /*08d0*/  @P1 ISETP.NE.AND P2, PT, R3, RZ, PT ;  /* 0x000000ff0300120c */ /* 0x000fc80003f45270 */
[----:B------:R-:W-:Y:S02]  /*08e0*/  @P1 SEL R13, R12, 0x7fefffff, P0 ;  /* 0x7fefffff0c0d1807 */ /* 0x000fe40000000000 */
[----:B------:R-:W-:Y:S01]  /*08f0*/  @P1 SEL R12, RZ, 0xffffffff, P2 ;  /* 0xffffffffff0c1807 */ /* 0x000fe20001000000 */
[----:B------:R-:W-:Y:S06]  /*0900*/  @P1 BRA `(.L_x_7) ;  /* 0x00000000006c1947 */ /* 0x000fec0003800000 */
[----:B------:R-:W-:Y:S02]  /*0910*/  ISETP.GE.AND P1, PT, R17, -0x434, PT ;  /* 0xfffffbcc1100780c */ /* 0x000fe40003f26270 */
[----:B------:R-:W-:-:S11]  /*0920*/  SEL R16, RZ, 0x1, !P0 ;  /* 0x00000001ff107807 */ /* 0x000fd60004000000 */
[----:B------:R-:W-:Y:S02]  /*0930*/  @!P1 IMAD.MOV.U32 R12, RZ, RZ, R16 ;  /* 0x000000ffff0c9224 */ /* 0x000fe400078e0010 */
[----:B------:R-:W-:Y:S01]  /*0940*/  @!P1 IMAD.MOV.U32 R13, RZ, RZ, R3 ;  /* 0x000000ffff0d9224 */ /* 0x000fe200078e0003 */
[----:B------:R-:W-:Y:S06]  /*0950*/  @!P1 BRA `(.L_x_7) ;  /* 0x0000000000589947 */ /* 0x000fec0003800000 */
[CCC-:B------:R-:W-:Y:S01]  /*0960*/  DFMA.RZ R12, R8.reuse, R10.reuse, R4.reuse ;  /* 0x0000000a080c722b */ /* 0x1c0fe2000000c004 */
[----:B------:R-:W-:Y:S01]  /*0970*/  VIADD R15, R17, 0x43e ;  /* 0x0000043e110f7836 */ /* 0x000fe20000000000 */
[----:B------:R-:W-:-:S08]  /*0980*/  DFMA.RP R4, R8, R10, R4 ;  /* 0x0000000a0804722b */ /* 0x000fd00000008004 */
[----:B------:R-:W-:Y:S02]  /*0990*/  LOP3.LUT R14, R13, 0xfffff, RZ, 0xc0, !PT ;  /* 0x000fffff0d0e7812 */ /* 0x000fe400078ec0ff */
[-C--:B------:R-:W-:Y:S02]  /*09a0*/  SHF.L.U32 R2, R12, R15.reuse, RZ ;  /* 0x0000000f0c027219 */ /* 0x080fe400000006ff */
[----:B------:R-:W-:Y:S02]  /*09b0*/  LOP3.LUT R14, R14, 0x100000, RZ, 0xfc, !PT ;  /* 0x001000000e0e7812 */ /* 0x000fe400078efcff */
[----:B------:R-:W-:Y:S02]  /*09c0*/  ISETP.NE.U32.AND P0, PT, R2, RZ, PT ;  /* 0x000000ff0200720c */ /* 0x000fe40003f05070 */
[----:B------:R-:W-:-:S04]  /*09d0*/  SHF.L.U64.HI R15, R12, R15, R14 ;  /* 0x0000000f0c0f7219 */ /* 0x000fc8000001020e */
[----:B------:R-:W-:-:S13]  /*09e0*/  ISETP.NE.AND.EX P0, PT, R15, RZ, PT, P0 ;  /* 0x000000ff0f00720c */ /* 0x000fda0003f05300 */
[----:B------:R-:W-:Y:S01]  /*09f0*/  DSETP.NE.OR P0, PT, R6, R4, P0 ;  /* 0x000000040600722a */ /* 0x000fe20000705400 */
[----:B------:R-:W-:-:S05]  /*0a00*/  IADD3 R5, PT, PT, -R17, -0x3fe, RZ ;  /* 0xfffffc0211057810 */ /* 0x000fca0007ffe1ff */
[----:B------:R-:W-:Y:S02]  /*0a10*/  SEL R2, RZ, 0x1, !P0 ;  /* 0x00000001ff027807 */ /* 0x000fe40004000000 */
[-CC-:B------:R-:W-:Y:S02]  /*0a20*/  SHF.R.S64 R13, R12, R5.reuse, R14.reuse ;  /* 0x000000050c0d7219 */ /* 0x180fe4000000100e */
[----:B------:R-:W-:Y:S02]  /*0a30*/  LOP3.LUT R2, R16, R2, RZ, 0xc0, !PT ;  /* 0x0000000210027212 */ /* 0x000fe400078ec0ff */
[----:B------:R-:W-:Y:S02]  /*0a40*/  SHF.R.S32.HI R5, RZ, R5, R14 ;  /* 0x00000005ff057219 */ /* 0x000fe4000001140e */
[----:B------:R-:W-:Y:S01]  /*0a50*/  IADD3 R12, P0, PT, R13, 0x1, RZ ;  /* 0x000000010d0c7810 */ /* 0x000fe20007f1e0ff */
[----:B------:R-:W-:-:S04]  /*0a60*/  IMAD.MOV R4, RZ, RZ, -R2 ;  /* 0x000000ffff047224 */ /* 0x000fc800078e0a02 */
[----:B------:R-:W-:Y:S01]  /*0a70*/  IMAD.X R2, RZ, RZ, R5, P0 ;  /* 0x000000ffff027224 */ /* 0x000fe200000e0605 */
[----:B------:R-:W-:-:S04]  /*0a80*/  ISETP.GE.AND P0, PT, R4, RZ, PT ;  /* 0x000000ff0400720c */ /* 0x000fc80003f06270 */
[----:B------:R-:W-:Y:S02]  /*0a90*/  SEL R2, R5, R2, P0 ;  /* 0x0000000205027207 */ /* 0x000fe40000000000 */
[----:B------:R-:W-:Y:S02]  /*0aa0*/  SEL R12, R13, R12, P0 ;  /* 0x0000000c0d0c7207 */ /* 0x000fe40000000000 */
[----:B------:R-:W-:-:S07]  /*0ab0*/  LOP3.LUT R13, R2, R3, RZ, 0xfc, !PT ;  /* 0x00000003020d7212 */ /* 0x000fce00078efcff */
.L_x_7:
[----:B------:R-:W-:Y:S01]  /*0ac0*/  IMAD.MOV.U32 R6, RZ, RZ, R12 ;  /* 0x000000ffff067224 */ /* 0x000fe200078e000c */
[----:B------:R-:W-:-:S07]  /*0ad0*/  MOV R7, R13 ;  /* 0x0000000d00077202 */ /* 0x000fce0000000f00 */
.L_x_5:
[----:B------:R-:W-:Y:S02]  /*0ae0*/  IMAD.MOV.U32 R2, RZ, RZ, R0 ;  /* 0x000000ffff027224 */ /* 0x000fe400078e0000 */
[----:B------:R-:W-:Y:S02]  /*0af0*/  IMAD.MOV.U32 R3, RZ, RZ, 0x0 ;  /* 0x00000000ff037424 */ /* 0x000fe400078e00ff */
[----:B------:R-:W-:Y:S02]  /*0b00*/  IMAD.MOV.U32 R8, RZ, RZ, R6 ;  /* 0x000000ffff087224 */ /* 0x000fe400078e0006 */
[----:B------:R-:W-:Y:S01]  /*0b10*/  IMAD.MOV.U32 R9, RZ, RZ, R7 ;  /* 0x000000ffff097224 */ /* 0x000fe200078e0007 */
[----:B------:R-:W-:Y:S06]  /*0b20*/  RET.REL.NODEC R2 `(_Z4drcpPKdPd) ;  /* 0xfffffff402347950 */ /* 0x000fec0003c3ffff */
        .weak           $__internal_2_$__cuda_sm20_rcp_ru_f64
        .type           $__internal_2_$__cuda_sm20_rcp_ru_f64,@function
        .size           $__internal_2_$__cuda_sm20_rcp_ru_f64,($__internal_3_$__cuda_sm20_rcp_rz_f64 - $__internal_2_$__cuda_sm20_rcp_ru_f64)
$__internal_2_$__cuda_sm20_rcp_ru_f64:
        /* <DEDUP_REMOVED lines=22> */
[----:B------:R-:W-:Y:S01]  /*0c90*/  @!P0 IMAD.MOV.U32 R3, RZ, RZ, 0x36 ;  /* 0x00000036ff038424 */ /* 0x000fe200078e00ff */
[----:B------:R-:W-:-:S08]  /*0ca0*/  @P0 MOV R3, RZ ;  /* 0x000000ff00030202 */ /* 0x000fd00000000f00 */
[----:B------:R-:W-:Y:S02]  /*0cb0*/  @!P0 IMAD.MOV.U32 R9, RZ, RZ, R4 ;  /* 0x000000ffff098224 */ /* 0x000fe400078e0004 */
[----:B------:R-:W-:Y:S01]  /*0cc0*/  @!P0 IMAD.MOV.U32 R8, RZ, RZ, R5 ;  /* 0x000000ffff088224 */ /* 0x000fe200078e0005 */
[----:B------:R-:W-:Y:S06]  /*0cd0*/  BRA `(.L_x_10) ;  /* 0x0000000000047947 */ /* 0x000fec0003800000 */
.L_x_8:
[----:B------:R-:W-:-:S07]  /*0ce0*/  IMAD.MOV.U32 R3, RZ, RZ, RZ ;  /* 0x000000ffff037224 */ /* 0x000fce00078e00ff */
.L_x_10:
        /* <DEDUP_REMOVED lines=13> */
[----:B------:R-:W-:-:S10]  /*0dc0*/  DFMA.RP R6, R8, R10, R4 ;  /* 0x0000000a0806722b */ /* 0x000fd40000008004 */
        /* <DEDUP_REMOVED lines=10> */
[----:B------:R-:W-:-:S11]  /*0e70*/  LOP3.LUT R3, R7, 0x80000000, RZ, 0xc0, !PT ;  /* 0x8000000007037812 */ /* 0x000fd600078ec0ff */
[----:B------:R-:W-:Y:S01]  /*0e80*/  @P1 IMAD.MOV.U32 R12, RZ, RZ, -0x100001 ;  /* 0xffefffffff0c1424 */ /* 0x000fe200078e00ff */
[----:B------:R-:W-:-:S04]  /*0e90*/  @P1 ISETP.NE.AND P0, PT, R3, RZ, PT ;  /* 0x000000ff0300120c */ /* 0x000fc80003f05270 */
[----:B------:R-:W-:Y:S02]  /*0ea0*/  @P1 SEL R13, R12, 0x7ff00000, P0 ;  /* 0x7ff000000c0d1807 */ /* 0x000fe40000000000 */
[----:B------:R-:W-:Y:S01]  /*0eb0*/  @P1 SEL R12, RZ, 0xffffffff, !P0 ;  /* 0xffffffffff0c1807 */ /* 0x000fe20004000000 */
[----:B------:R-:W-:Y:S06]  /*0ec0*/  @P1 BRA `(.L_x_11) ;  /* 0x0000000000701947 */ /* 0x000fec0003800000 */
[----:B------:R-:W-:Y:S02]  /*0ed0*/  ISETP.GE.AND P1, PT, R17, -0x434, PT ;  /* 0xfffffbcc1100780c */ /* 0x000fe40003f26270 */
[----:B------:R-:W-:-:S04]  /*0ee0*/  ISETP.NE.AND P0, PT, R3, RZ, PT ;  /* 0x000000ff0300720c */ /* 0x000fc80003f05270 */
[----:B------:R-:W-:-:S07]  /*0ef0*/  SEL R16, RZ, 0x1, P0 ;  /* 0x00000001ff107807 */ /* 0x000fce0000000000 */
[----:B------:R-:W-:Y:S02]  /*0f00*/  @!P1 IMAD.MOV.U32 R12, RZ, RZ, R16 ;  /* 0x000000ffff0c9224 */ /* 0x000fe400078e0010 */
[----:B------:R-:W-:Y:S01]  /*0f10*/  @!P1 IMAD.MOV.U32 R13, RZ, RZ, R3 ;  /* 0x000000ffff0d9224 */ /* 0x000fe200078e0003 */
[----:B------:R-:W-:Y:S06]  /*0f20*/  @!P1 BRA `(.L_x_11) ;  /* 0x0000000000589947 */ /* 0x000fec0003800000 */
[CCC-:B------:R-:W-:Y:S01]  /*0f30*/  DFMA.RZ R12, R8.reuse, R10.reuse, R4.reuse ;  /* 0x0000000a080c722b */ /* 0x1c0fe2000000c004 */
[----:B------:R-:W-:Y:S01]  /*0f40*/  VIADD R15, R17, 0x43e ;  /* 0x0000043e110f7836 */ /* 0x000fe20000000000 */
[----:B------:R-:W-:-:S08]  /*0f50*/  DFMA.RM R4, R8, R10, R4 ;  /* 0x0000000a0804722b */ /* 0x000fd00000004004 */
        /* <DEDUP_REMOVED lines=19> */
.L_x_11:
[----:B------:R-:W-:Y:S01]  /*1090*/  MOV R6, R12 ;  /* 0x0000000c00067202 */ /* 0x000fe20000000f00 */
[----:B------:R-:W-:-:S07]  /*10a0*/  IMAD.MOV.U32 R7, RZ, RZ, R13 ;  /* 0x000000ffff077224 */ /* 0x000fce00078e000d */
.L_x_9:
[----:B------:R-:W-:Y:S02]  /*10b0*/  IMAD.MOV.U32 R2, RZ, RZ, R0 ;  /* 0x000000ffff027224 */ /* 0x000fe400078e0000 */
[----:B------:R-:W-:Y:S02]  /*10c0*/  IMAD.MOV.U32 R3, RZ, RZ, 0x0 ;  /* 0x00000000ff037424 */ /* 0x000fe400078e00ff */
[----:B------:R-:W-:Y:S02]  /*10d0*/  IMAD.MOV.U32 R8, RZ, RZ, R6 ;  /* 0x000000ffff087224 */ /* 0x000fe400078e0006 */
[----:B------:R-:W-:Y:S01]  /*10e0*/  IMAD.MOV.U32 R9, RZ, RZ, R7 ;  /* 0x000000ffff097224 */ /* 0x000fe200078e0007 */
[----:B------:R-:W-:Y:S06]  /*10f0*/  RET.REL.NODEC R2 `(_Z4drcpPKdPd) ;  /* 0xffffffec02c07950 */ /* 0x000fec0003c3ffff */
        .weak           $__internal_3_$__cuda_sm20_rcp_rz_f64
        .type           $__internal_3_$__cuda_sm20_rcp_rz_f64,@function
        .size           $__internal_3_$__cuda_sm20_rcp_rz_f64,(.L_x_20 - $__internal_3_$__cuda_sm20_rcp_rz_f64)
$__internal_3_$__cuda_sm20_rcp_rz_f64:
        /* <DEDUP_REMOVED lines=24> */
[----:B------:R-:W-:Y:S01]  /*1280*/  @!P0 IMAD.MOV.U32 R9, RZ, RZ, R4 ;  /* 0x000000ffff098224 */ /* 0x000fe200078e0004 */
[----:B------:R-:W-:Y:S01]  /*1290*/  @!P0 MOV R8, R5 ;  /* 0x0000000500088202 */ /* 0x000fe20000000f00 */
[----:B------:R-:W-:Y:S06]  /*12a0*/  BRA `(.L_x_14) ;  /* 0x0000000000047947 */ /* 0x000fec0003800000 */
.L_x_12:
[----:B------:R-:W-:-:S07]  /*12b0*/  IMAD.MOV.U32 R3, RZ, RZ, RZ ;  /* 0x000000ffff037224 */ /* 0x000fce00078e00ff */
.L_x_14:
        /* <DEDUP_REMOVED lines=13> */
[----:B------:R-:W-:-:S10]  /*1390*/  DFMA.RZ R4, R10, R8, R6 ;  /* 0x000000080a04722b */ /* 0x000fd4000000c006 */
        /* <DEDUP_REMOVED lines=9> */
[----:B------:R-:W-:-:S13]  /*1430*/  ISETP.GT.AND P0, PT, R9, 0x3ff, PT ;  /* 0x000003ff0900780c */ /* 0x000fda0003f04270 */
[----:B------:R-:W-:Y:S02]  /*1440*/  @P0 IMAD.MOV.U32 R6, RZ, RZ, -0x1 ;  /* 0xffffffffff060424 */ /* 0x000fe400078e00ff */
[----:B------:R-:W-:Y:S01]  /*1450*/  @P0 IMAD.MOV.U32 R7, RZ, RZ, 0x7fefffff ;  /* 0x7fefffffff070424 */ /* 0x000fe200078e00ff */
[----:B------:R-:W-:Y:S06]  /*1460*/  @P0 BRA `(.L_x_15) ;  /* 0x00000000001c0947 */ /* 0x000fec0003800000 */
[----:B------:R-:W-:-:S13]  /*1470*/  ISETP.GE.AND P0, PT, R9, -0x434, PT ;  /* 0xfffffbcc0900780c */ /* 0x000fda0003f06270 */
[----:B------:R-:W-:Y:S02]  /*1480*/  @P0 LOP3.LUT R2, R5, 0xfffff, RZ, 0xc0, !PT ;  /* 0x000fffff05020812 */ /* 0x000fe400078ec0ff */
[----:B------:R-:W-:Y:S02]  /*1490*/  @!P0 CS2R R6, SRZ ;  /* 0x0000000000068805 */ /* 0x000fe4000001ff00 */
[----:B------:R-:W-:Y:S02]  /*14a0*/  @P0 IADD3 R3, PT, PT, -R9, -0x3fe, RZ ;  /* 0xfffffc0209030810 */ /* 0x000fe40007ffe1ff */
[----:B------:R-:W-:-:S04]  /*14b0*/  @P0 LOP3.LUT R2, R2, 0x100000, RZ, 0xfc, !PT ;  /* 0x0010000002020812 */ /* 0x000fc800078efcff */
[-CC-:B------:R-:W-:Y:S02]  /*14c0*/  @P0 SHF.R.S64 R6, R4, R3.reuse, R2.reuse ;  /* 0x0000000304060219 */ /* 0x180fe40000001002 */
[----:B------:R-:W-:-:S07]  /*14d0*/  @P0 SHF.R.S32.HI R7, RZ, R3, R2 ;  /* 0x00000003ff070219 */ /* 0x000fce0000011402 */
.L_x_15:
[----:B------:R-:W-:-:S07]  /*14e0*/  LOP3.LUT R7, R7, 0x80000000, R5, 0xf8, !PT ;  /* 0x8000000007077812 */ /* 0x000fce00078ef805 */
.L_x_13:
[----:B------:R-:W-:Y:S02]  /*14f0*/  IMAD.MOV.U32 R2, RZ, RZ, R0 ;  /* 0x000000ffff027224 */ /* 0x000fe400078e0000 */
[----:B------:R-:W-:-:S04]  /*1500*/  IMAD.MOV.U32 R3, RZ, RZ, 0x0 ;  /* 0x00000000ff037424 */ /* 0x000fc800078e00ff */
[----:B------:R-:W-:Y:S05]  /*1510*/  RET.REL.NODEC R2 `(_Z4drcpPKdPd) ;  /* 0xffffffe802b87950 */ /* 0x000fea0003c3ffff */
.L_x_16:
[----:B------:R-:W-:-:S00]  /*1520*/  BRA `(.L_x_16) ;  /* 0xfffffffc00fc7947 */ /* 0x000fc0000383ffff */
[----:B------:R-:W-:-:S00]  /*1530*/  NOP ;  /* 0x0000000000007918 */ /* 0x000fc00000000000 */
        /* <DEDUP_REMOVED lines=12> */
.L_x_20:


//--------------------- .nv.shared.reserved.0     --------------------------
	.section	.nv.shared.reserved.0,"aw",@nobits
	.weak		__nv_reservedSMEM_offset_0_alias
	.size		__nv_reservedSMEM_offset_0_alias, 0, 64
	.other		__nv_reservedSMEM_offset_0_alias,@"STO_CUDA_RESERVED_SHARED STV_DEFAULT"
__nv_reservedSMEM_offset_0_alias:
	.zero		0
	.zero		64


//--------------------- .nv.constant0._Z4drcpPKdPd --------------------------
	.section	.nv.constant0._Z4drcpPKdPd,"a",@progbits
	.sectionflags	@""
	.align	4
.nv.constant0._Z4drcpPKdPd:
	.zero		912


//--------------------- SYMBOLS --------------------------

	.type		.nv.reservedSmem.offset0,@object
	.size		.nv.reservedSmem.offset0,0x4
